	.headerflags	@"EF_CUDA_TEXMODE_UNIFIED EF_CUDA_64BIT_ADDRESS EF_CUDA_ACCELERATORS EF_CUDA_SM90 EF_CUDA_VIRTUAL_SM(EF_CUDA_SM90)"
	.elftype	@"ET_EXEC"


//--------------------- .nv.info                  --------------------------
	.section	.nv.info,"",@"SHT_CUDA_INFO"
	.align	4


	//----- nvinfo : EIATTR_REGCOUNT
	.align		4
        /*0000*/ 	.byte	0x04, 0x2f
        /*0002*/ 	.short	(.L_1 - .L_0)
	.align		4
.L_0:
        /*0004*/ 	.word	index@(triton_red_fused_div_mean_pow_sub_24)
        /*0008*/ 	.word	0x0000001f


	//----- nvinfo : EIATTR_MIN_STACK_SIZE
	.align		4
.L_1:
        /*000c*/ 	.byte	0x04, 0x12
        /*000e*/ 	.short	(.L_3 - .L_2)
	.align		4
.L_2:
        /*0010*/ 	.word	index@(triton_red_fused_div_mean_pow_sub_24)
        /*0014*/ 	.word	0x00000000


	//----- nvinfo : EIATTR_FRAME_SIZE
	.align		4
.L_3:
        /*0018*/ 	.byte	0x04, 0x11
        /*001a*/ 	.short	(.L_5 - .L_4)
	.align		4
.L_4:
        /*001c*/ 	.word	index@(triton_red_fused_div_mean_pow_sub_24)
        /*0020*/ 	.word	0x00000000


	//----- nvinfo : EIATTR_MIN_STACK_SIZE
	.align		4
.L_5:
        /*0024*/ 	.byte	0x04, 0x12
        /*0026*/ 	.short	(.L_7 - .L_6)
	.align		4
.L_6:
        /*0028*/ 	.word	index@(triton_red_fused_div_mean_pow_sub_24)
        /*002c*/ 	.word	0x00000000
.L_7:


//--------------------- .nv.info.triton_red_fused_div_mean_pow_sub_24 --------------------------
	.section	.nv.info.triton_red_fused_div_mean_pow_sub_24,"",@"SHT_CUDA_INFO"
	.sectionflags	@""
	.align	4


	//----- nvinfo : EIATTR_CUDA_API_VERSION
	.align		4
        /*0000*/ 	.byte	0x04, 0x37
        /*0002*/ 	.short	(.L_9 - .L_8)
.L_8:
        /*0004*/ 	.word	0x0000007c


	//----- nvinfo : EIATTR_KPARAM_INFO
	.align		4
.L_9:
        /*0008*/ 	.byte	0x04, 0x17
        /*000a*/ 	.short	(.L_11 - .L_10)
.L_10:
        /*000c*/ 	.word	0x00000000
        /*0010*/ 	.short	0x0004
        /*0012*/ 	.short	0x001c
        /*0014*/ 	.byte	0x00, 0xf0, 0x11, 0x00


	//----- nvinfo : EIATTR_KPARAM_INFO
	.align		4
.L_11:
        /*0018*/ 	.byte	0x04, 0x17
        /*001a*/ 	.short	(.L_13 - .L_12)
.L_12:
        /*001c*/ 	.word	0x00000000
        /*0020*/ 	.short	0x0003
        /*0022*/ 	.short	0x0018
        /*0024*/ 	.byte	0x00, 0xf0, 0x11, 0x00


	//----- nvinfo : EIATTR_KPARAM_INFO
	.align		4
.L_13:
        /*0028*/ 	.byte	0x04, 0x17
        /*002a*/ 	.short	(.L_15 - .L_14)
.L_14:
        /*002c*/ 	.word	0x00000000
        /*0030*/ 	.short	0x0002
        /*0032*/ 	.short	0x0010
        /*0034*/ 	.byte	0x00, 0xf4, 0x21, 0x00


	//----- nvinfo : EIATTR_KPARAM_INFO
	.align		4
.L_15:
        /*0038*/ 	.byte	0x04, 0x17
        /*003a*/ 	.short	(.L_17 - .L_16)
.L_16:
        /*003c*/ 	.word	0x00000000
        /*0040*/ 	.short	0x0001
        /*0042*/ 	.short	0x0008
        /*0044*/ 	.byte	0x00, 0xf4, 0x21, 0x00


	//----- nvinfo : EIATTR_KPARAM_INFO
	.align		4
.L_17:
        /*0048*/ 	.byte	0x04, 0x17
        /*004a*/ 	.short	(.L_19 - .L_18)
.L_18:
        /*004c*/ 	.word	0x00000000
        /*0050*/ 	.short	0x0000
        /*0052*/ 	.short	0x0000
        /*0054*/ 	.byte	0x00, 0xf4, 0x21, 0x00


	//----- nvinfo : EIATTR_SPARSE_MMA_MASK
	.align		4
.L_19:
        /*0058*/ 	.byte	0x03, 0x50
        /*005a*/ 	.short	0x0000


	//----- nvinfo : EIATTR_MAXREG_COUNT
	.align		4
        /*005c*/ 	.byte	0x03, 0x1b
        /*005e*/ 	.short	0x0080


	//----- nvinfo : EIATTR_COOP_GROUP_MASK_REGIDS
	.align		4
        /*0060*/ 	.byte	0x04, 0x29
        /*0062*/ 	.short	(.L_21 - .L_20)


	//   ....[0]....
.L_20:
        /*0064*/ 	.word	0xffffffff


	//   ....[1]....
        /*0068*/ 	.word	0xffffffff


	//   ....[2]....
        /*006c*/ 	.word	0xffffffff


	//   ....[3]....
        /*0070*/ 	.word	0xffffffff


	//   ....[4]....
        /*0074*/ 	.word	0xffffffff


	//   ....[5]....
        /*0078*/ 	.word	0xffffffff


	//   ....[6]....
        /*007c*/ 	.word	0xffffffff


	//   ....[7]....
        /*0080*/ 	.word	0xffffffff


	//   ....[8]....
        /*0084*/ 	.word	0xffffffff


	//----- nvinfo : EIATTR_COOP_GROUP_INSTR_OFFSETS
	.align		4
.L_21:
        /*0088*/ 	.byte	0x04, 0x28
        /*008a*/ 	.short	(.L_23 - .L_22)


	//   ....[0]....
.L_22:
        /*008c*/ 	.word	0x000007b0


	//   ....[1]....
        /*0090*/ 	.word	0x000007d0


	//   ....[2]....
        /*0094*/ 	.word	0x000007f0


	//   ....[3]....
        /*0098*/ 	.word	0x00000820


	//   ....[4]....
        /*009c*/ 	.word	0x00000840


	//   ....[5]....
        /*00a0*/ 	.word	0x000008e0


	//   ....[6]....
        /*00a4*/ 	.word	0x00000900


	//   ....[7]....
        /*00a8*/ 	.word	0x00000920


	//   ....[8]....
        /*00ac*/ 	.word	0x00000950


	//----- nvinfo : EIATTR_EXIT_INSTR_OFFSETS
	.align		4
.L_23:
        /*00b0*/ 	.byte	0x04, 0x1c
        /*00b2*/ 	.short	(.L_25 - .L_24)


	//   ....[0]....
.L_24:
        /*00b4*/ 	.word	0x000009c0


	//   ....[1]....
        /*00b8*/ 	.word	0x00000a10


	//----- nvinfo : EIATTR_REQNTID
	.align		4
.L_25:
        /*00bc*/ 	.byte	0x04, 0x10
        /*00be*/ 	.short	(.L_27 - .L_26)
.L_26:
        /*00c0*/ 	.word	0x00000200
        /*00c4*/ 	.word	0x00000001
        /*00c8*/ 	.word	0x00000001


	//----- nvinfo : EIATTR_CBANK_PARAM_SIZE
	.align		4
.L_27:
        /*00cc*/ 	.byte	0x03, 0x19
        /*00ce*/ 	.short	0x0020


	//----- nvinfo : EIATTR_PARAM_CBANK
	.align		4
        /*00d0*/ 	.byte	0x04, 0x0a
        /*00d2*/ 	.short	(.L_29 - .L_28)
	.align		4
.L_28:
        /*00d4*/ 	.word	index@(.nv.constant0.triton_red_fused_div_mean_pow_sub_24)
        /*00d8*/ 	.short	0x0210
        /*00da*/ 	.short	0x0020


	//----- nvinfo : EIATTR_SW_WAR
	.align		4
.L_29:
        /*00dc*/ 	.byte	0x04, 0x36
        /*00de*/ 	.short	(.L_31 - .L_30)
.L_30:
        /*00e0*/ 	.word	0x00000008
.L_31:


//--------------------- .nv.callgraph             --------------------------
	.section	.nv.callgraph,"",@"SHT_CUDA_CALLGRAPH"
	.align	4
	.sectionentsize	8
	.align		4
        /*0000*/ 	.word	0x00000000
	.align		4
        /*0004*/ 	.word	0xffffffff
	.align		4
        /*0008*/ 	.word	0x00000000
	.align		4
        /*000c*/ 	.word	0xfffffffe
	.align		4
        /*0010*/ 	.word	0x00000000
	.align		4
        /*0014*/ 	.word	0xfffffffd
	.align		4
        /*0018*/ 	.word	0x00000000
	.align		4
        /*001c*/ 	.word	0xfffffffc


//--------------------- .text.triton_red_fused_div_mean_pow_sub_24 --------------------------
	.section	.text.triton_red_fused_div_mean_pow_sub_24,"ax",@progbits
	.sectionflags	@"SHF_BARRIERS=1"
	.align	128
        .global         triton_red_fused_div_mean_pow_sub_24
        .type           triton_red_fused_div_mean_pow_sub_24,@function
        .size           triton_red_fused_div_mean_pow_sub_24,(.L_x_1 - triton_red_fused_div_mean_pow_sub_24)
        .other          triton_red_fused_div_mean_pow_sub_24,@"STO_CUDA_ENTRY STV_DEFAULT"
triton_red_fused_div_mean_pow_sub_24:
.text.triton_red_fused_div_mean_pow_sub_24:
[----:B------:R-:W0:Y:S01]  /*0000*/  LDC R1, c[0x0][0x28] ;  /* 0x00000a00ff017b82 */ /* 0x000e220000000800 */
[----:B------:R-:W1:Y:S07]  /*0010*/  S2R R3, SR_TID.X ;  /* 0x0000000000037919 */ /* 0x000e6e0000002100 */
[----:B------:R-:W2:Y:S01]  /*0020*/  LDC.64 R22, c[0x0][0x218] ;  /* 0x00008600ff167b82 */ /* 0x000ea20000000a00 */
[----:B------:R-:W-:Y:S02]  /*0030*/  CS2R R12, SRZ ;  /* 0x00000000000c7805 */ /* 0x000fe4000001ff00 */
[----:B------:R-:W-:Y:S01]  /*0040*/  CS2R R14, SRZ ;  /* 0x00000000000e7805 */ /* 0x000fe2000001ff00 */
[----:B------:R-:W3:Y:S04]  /*0050*/  S2R R0, SR_CTAID.X ;  /* 0x0000000000007919 */ /* 0x000ee80000002500 */
[----:B------:R-:W4:Y:S01]  /*0060*/  LDC.64 R24, c[0x0][0x210] ;  /* 0x00008400ff187b82 */ /* 0x000f220000000a00 */
[----:B------:R-:W-:-:S02]  /*0070*/  CS2R R4, SRZ ;  /* 0x0000000000047805 */ /* 0x000fc4000001ff00 */
[----:B------:R-:W-:Y:S01]  /*0080*/  CS2R R6, SRZ ;  /* 0x0000000000067805 */ /* 0x000fe2000001ff00 */
[----:B------:R-:W-:Y:S01]  /*0090*/  ULDC.64 UR6, c[0x0][0x208] ;  /* 0x0000820000067ab9 */ /* 0x000fe20000000a00 */
[----:B------:R-:W-:Y:S02]  /*00a0*/  CS2R R8, SRZ ;  /* 0x0000000000087805 */ /* 0x000fe4000001ff00 */
[----:B------:R-:W-:Y:S02]  /*00b0*/  CS2R R10, SRZ ;  /* 0x00000000000a7805 */ /* 0x000fe4000001ff00 */
[----:B------:R-:W-:Y:S02]  /*00c0*/  CS2R R16, SRZ ;  /* 0x0000000000107805 */ /* 0x000fe4000001ff00 */
[----:B------:R-:W-:Y:S02]  /*00d0*/  CS2R R18, SRZ ;  /* 0x0000000000127805 */ /* 0x000fe4000001ff00 */
[----:B-1----:R-:W-:-:S04]  /*00e0*/  SHF.L.U32 R3, R3, 0x2, RZ ;  /* 0x0000000203037819 */ /* 0x002fc800000006ff */
[----:B------:R-:W-:Y:S02]  /*00f0*/  LOP3.LUT R3, R3, 0x7fc, RZ, 0xc0, !PT ;  /* 0x000007fc03037812 */ /* 0x000fe400078ec0ff */
[C---:B---3--:R-:W-:Y:S02]  /*0100*/  ISETP.GE.AND P0, PT, R0.reuse, 0x20, PT ;  /* 0x000000200000780c */ /* 0x048fe40003f06270 */
[----:B------:R-:W-:-:S05]  /*0110*/  LEA R3, R0, R3, 0xd ;  /* 0x0000000300037211 */ /* 0x000fca00078e68ff */
[----:B--2---:R-:W-:-:S04]  /*0120*/  IMAD.WIDE R22, R3, 0x4, R22 ;  /* 0x0000000403167825 */ /* 0x004fc800078e0216 */
[----:B----4-:R-:W-:Y:S02]  /*0130*/  IMAD.WIDE R24, R3, 0x4, R24 ;  /* 0x0000000403187825 */ /* 0x010fe400078e0218 */
[----:B------:R-:W2:Y:S04]  /*0140*/  @!P0 LDG.E.EF.128 R12, desc[UR6][R22.64] ;  /* 0x00000006160c8981 */ /* 0x000ea8000c0e1d00 */
[----:B------:R-:W3:Y:S04]  /*0150*/  @!P0 LDG.E.EF.128 R4, desc[UR6][R22.64+0x2000] ;  /* 0x0020000616048981 */ /* 0x000ee8000c0e1d00 */
[----:B------:R-:W4:Y:S04]  /*0160*/  @!P0 LDG.E.EF.128 R8, desc[UR6][R24.64+0x2000] ;  /* 0x0020000618088981 */ /* 0x000f28000c0e1d00 */
[----:B------:R-:W5:Y:S01]  /*0170*/  @!P0 LDG.E.EF.128 R16, desc[UR6][R24.64] ;  /* 0x0000000618108981 */ /* 0x000f62000c0e1d00 */
[----:B--2---:R-:W-:-:S02]  /*0180*/  SEL R15, R15, RZ, !P0 ;  /* 0x000000ff0f0f7207 */ /* 0x004fc40004000000 */
[----:B---3--:R-:W-:-:S03]  /*0190*/  SEL R5, R5, RZ, !P0 ;  /* 0x000000ff05057207 */ /* 0x008fc60004000000 */
[----:B------:R-:W-:Y:S01]  /*01a0*/  FMUL R20, R15, 0.0001220703125 ;  /* 0x390000000f147820 */ /* 0x000fe20000400000 */
[----:B------:R-:W-:Y:S02]  /*01b0*/  SEL R21, R13, RZ, !P0 ;  /* 0x000000ff0d157207 */ /* 0x000fe40004000000 */
[----:B------:R-:W-:Y:S01]  /*01c0*/  SEL R15, R4, RZ, !P0 ;  /* 0x000000ff040f7207 */ /* 0x000fe20004000000 */
[----:B------:R-:W-:Y:S01]  /*01d0*/  FMUL R4, R5, 0.0001220703125 ;  /* 0x3900000005047820 */ /* 0x000fe20000400000 */
[----:B----4-:R-:W-:Y:S02]  /*01e0*/  SEL R9, R9, RZ, !P0 ;  /* 0x000000ff09097207 */ /* 0x010fe40004000000 */
[----:B------:R-:W-:Y:S01]  /*01f0*/  SEL R3, R12, RZ, !P0 ;  /* 0x000000ff0c037207 */ /* 0x000fe20004000000 */
[----:B------:R-:W-:Y:S01]  /*0200*/  FMUL R21, R21, 0.0001220703125 ;  /* 0x3900000015157820 */ /* 0x000fe20000400000 */
[----:B-----5:R-:W-:Y:S01]  /*0210*/  SEL R12, R17, RZ, !P0 ;  /* 0x000000ff110c7207 */ /* 0x020fe20004000000 */
[----:B------:R-:W-:Y:S01]  /*0220*/  FFMA R4, R9, 0.0001220703125, -R4 ;  /* 0x3900000009047823 */ /* 0x000fe20000000804 */
[----:B------:R-:W-:-:S02]  /*0230*/  SEL R28, R6, RZ, !P0 ;  /* 0x000000ff061c7207 */ /* 0x000fc40004000000 */
[----:B------:R-:W-:Y:S01]  /*0240*/  SEL R7, R7, RZ, !P0 ;  /* 0x000000ff07077207 */ /* 0x000fe20004000000 */
[----:B------:R-:W-:Y:S01]  /*0250*/  FFMA R21, R12, 0.0001220703125, -R21 ;  /* 0x390000000c157823 */ /* 0x000fe20000000815 */
[----:B------:R-:W-:Y:S01]  /*0260*/  SEL R5, R10, RZ, !P0 ;  /* 0x000000ff0a057207 */ /* 0x000fe20004000000 */
[----:B------:R-:W-:Y:S01]  /*0270*/  FMUL R28, R28, 0.0001220703125 ;  /* 0x390000001c1c7820 */ /* 0x000fe20000400000 */
[----:B------:R-:W-:Y:S01]  /*0280*/  SEL R6, R11, RZ, !P0 ;  /* 0x000000ff0b067207 */ /* 0x000fe20004000000 */
[----:B------:R-:W-:Y:S01]  /*0290*/  FMUL R27, R7, 0.0001220703125 ;  /* 0x39000000071b7820 */ /* 0x000fe20000400000 */
[----:B------:R-:W-:Y:S01]  /*02a0*/  FMUL R4, R4, R4 ;  /* 0x0000000404047220 */ /* 0x000fe20000400000 */
[----:B------:R-:W-:Y:S01]  /*02b0*/  SEL R8, R8, RZ, !P0 ;  /* 0x000000ff08087207 */ /* 0x000fe20004000000 */
[----:B------:R-:W-:Y:S01]  /*02c0*/  FMUL R15, R15, 0.0001220703125 ;  /* 0x390000000f0f7820 */ /* 0x000fe20000400000 */
[----:B------:R-:W-:Y:S01]  /*02d0*/  FFMA R27, R6, 0.0001220703125, -R27 ;  /* 0x39000000061b7823 */ /* 0x000fe2000000081b */
[----:B------:R-:W-:Y:S01]  /*02e0*/  FFMA R28, R5, 0.0001220703125, -R28 ;  /* 0x39000000051c7823 */ /* 0x000fe2000000081c */
[----:B------:R-:W-:Y:S01]  /*02f0*/  FFMA R21, R21, R21, R4 ;  /* 0x0000001515157223 */ /* 0x000fe20000000004 */
[----:B------:R-:W-:-:S02]  /*0300*/  CS2R R4, SRZ ;  /* 0x0000000000047805 */ /* 0x000fc4000001ff00 */
[----:B------:R-:W-:Y:S02]  /*0310*/  CS2R R6, SRZ ;  /* 0x0000000000067805 */ /* 0x000fe4000001ff00 */
[----:B------:R-:W-:Y:S01]  /*0320*/  SEL R14, R14, RZ, !P0 ;  /* 0x000000ff0e0e7207 */ /* 0x000fe20004000000 */
[----:B------:R-:W-:Y:S01]  /*0330*/  FFMA R15, R8, 0.0001220703125, -R15 ;  /* 0x39000000080f7823 */ /* 0x000fe2000000080f */
[----:B------:R-:W-:Y:S01]  /*0340*/  SEL R13, R16, RZ, !P0 ;  /* 0x000000ff100d7207 */ /* 0x000fe20004000000 */
[----:B------:R-:W-:Y:S01]  /*0350*/  FMUL R16, R3, 0.0001220703125 ;  /* 0x3900000003107820 */ /* 0x000fe20000400000 */
[----:B------:R-:W-:Y:S02]  /*0360*/  CS2R R8, SRZ ;  /* 0x0000000000087805 */ /* 0x000fe4000001ff00 */
[----:B------:R-:W-:Y:S02]  /*0370*/  CS2R R10, SRZ ;  /* 0x00000000000a7805 */ /* 0x000fe4000001ff00 */
[----:B------:R-:W-:Y:S01]  /*0380*/  SEL R18, R18, RZ, !P0 ;  /* 0x000000ff12127207 */ /* 0x000fe20004000000 */
[----:B------:R-:W-:Y:S01]  /*0390*/  FMUL R3, R14, 0.0001220703125 ;  /* 0x390000000e037820 */ /* 0x000fe20000400000 */
[----:B------:R-:W-:Y:S01]  /*03a0*/  SEL R19, R19, RZ, !P0 ;  /* 0x000000ff13137207 */ /* 0x000fe20004000000 */
[----:B------:R-:W-:Y:S01]  /*03b0*/  FFMA R16, R13, 0.0001220703125, -R16 ;  /* 0x390000000d107823 */ /* 0x000fe20000000810 */
[----:B------:R-:W2:Y:S01]  /*03c0*/  @!P0 LDG.E.EF.128 R4, desc[UR6][R22.64+0x4000] ;  /* 0x0040000616048981 */ /* 0x000ea2000c0e1d00 */
[----:B------:R-:W-:Y:S01]  /*03d0*/  FMUL R17, R15, R15 ;  /* 0x0000000f0f117220 */ /* 0x000fe20000400000 */
[----:B------:R-:W-:Y:S01]  /*03e0*/  FFMA R3, R18, 0.0001220703125, -R3 ;  /* 0x3900000012037823 */ /* 0x000fe20000000803 */
[----:B------:R-:W-:Y:S01]  /*03f0*/  FFMA R20, R19, 0.0001220703125, -R20 ;  /* 0x3900000013147823 */ /* 0x000fe20000000814 */
[----:B------:R-:W3:Y:S01]  /*0400*/  @!P0 LDG.E.EF.128 R8, desc[UR6][R24.64+0x4000] ;  /* 0x0040000618088981 */ /* 0x000ee2000c0e1d00 */
[----:B------:R-:W-:Y:S01]  /*0410*/  FFMA R26, R16, R16, R17 ;  /* 0x00000010101a7223 */ /* 0x000fe20000000011 */
[----:B------:R-:W-:-:S02]  /*0420*/  CS2R R16, SRZ ;  /* 0x0000000000107805 */ /* 0x000fc4000001ff00 */
[----:B------:R-:W-:Y:S02]  /*0430*/  CS2R R18, SRZ ;  /* 0x0000000000127805 */ /* 0x000fe4000001ff00 */
[----:B------:R-:W-:Y:S02]  /*0440*/  CS2R R12, SRZ ;  /* 0x00000000000c7805 */ /* 0x000fe4000001ff00 */
[----:B------:R-:W-:Y:S02]  /*0450*/  CS2R R14, SRZ ;  /* 0x00000000000e7805 */ /* 0x000fe4000001ff00 */
[----:B------:R-:W4:Y:S04]  /*0460*/  @!P0 LDG.E.EF.128 R16, desc[UR6][R22.64+0x6000] ;  /* 0x0060000616108981 */ /* 0x000f28000c0e1d00 */
[----:B------:R1:W5:Y:S01]  /*0470*/  @!P0 LDG.E.EF.128 R12, desc[UR6][R24.64+0x6000] ;  /* 0x00600006180c8981 */ /* 0x000362000c0e1d00 */
[----:B------:R-:W-:Y:S01]  /*0480*/  FMUL R28, R28, R28 ;  /* 0x0000001c1c1c7220 */ /* 0x000fe20000400000 */
[----:B------:R-:W-:-:S03]  /*0490*/  FMUL R27, R27, R27 ;  /* 0x0000001b1b1b7220 */ /* 0x000fc60000400000 */
[----:B------:R-:W-:Y:S01]  /*04a0*/  FFMA R3, R3, R3, R28 ;  /* 0x0000000303037223 */ /* 0x000fe2000000001c */
[----:B------:R-:W-:Y:S01]  /*04b0*/  FFMA R20, R20, R20, R27 ;  /* 0x0000001414147223 */ /* 0x000fe2000000001b */
[----:B------:R-:W1:Y:S01]  /*04c0*/  S2UR UR5, SR_CgaCtaId ;  /* 0x00000000000579c3 */ /* 0x000e620000008800 */
[----:B------:R-:W-:Y:S02]  /*04d0*/  UMOV UR4, 0x400 ;  /* 0x0000040000047882 */ /* 0x000fe40000000000 */
[----:B01----:R-:W-:Y:S01]  /*04e0*/  UPRMT UR4, UR5, 0x654, UR4 ;  /* 0x0000065405047896 */ /* 0x003fe20008000004 */
[----:B--2---:R-:W-:Y:S02]  /*04f0*/  SEL R4, R4, RZ, !P0 ;  /* 0x000000ff04047207 */ /* 0x004fe40004000000 */
[----:B------:R-:W-:Y:S02]  /*0500*/  SEL R5, R5, RZ, !P0 ;  /* 0x000000ff05057207 */ /* 0x000fe40004000000 */
[----:B------:R-:W-:Y:S01]  /*0510*/  SEL R25, R7, RZ, !P0 ;  /* 0x000000ff07197207 */ /* 0x000fe20004000000 */
[----:B------:R-:W-:Y:S01]  /*0520*/  FMUL R4, R4, 0.0001220703125 ;  /* 0x3900000004047820 */ /* 0x000fe20000400000 */
[----:B---3--:R-:W-:Y:S01]  /*0530*/  SEL R7, R8, RZ, !P0 ;  /* 0x000000ff08077207 */ /* 0x008fe20004000000 */
[----:B------:R-:W-:Y:S01]  /*0540*/  FMUL R5, R5, 0.0001220703125 ;  /* 0x3900000005057820 */ /* 0x000fe20000400000 */
[----:B------:R-:W-:-:S02]  /*0550*/  SEL R24, R9, RZ, !P0 ;  /* 0x000000ff09187207 */ /* 0x000fc40004000000 */
[----:B------:R-:W-:Y:S01]  /*0560*/  SEL R6, R6, RZ, !P0 ;  /* 0x000000ff06067207 */ /* 0x000fe20004000000 */
[----:B------:R-:W-:Y:S02]  /*0570*/  FFMA R7, R7, 0.0001220703125, -R4 ;  /* 0x3900000007077823 */ /* 0x000fe40000000804 */
[----:B------:R-:W-:Y:S01]  /*0580*/  FFMA R4, R24, 0.0001220703125, -R5 ;  /* 0x3900000018047823 */ /* 0x000fe20000000805 */
[----:B----4-:R-:W-:Y:S02]  /*0590*/  SEL R16, R16, RZ, !P0 ;  /* 0x000000ff10107207 */ /* 0x010fe40004000000 */
[----:B------:R-:W-:Y:S01]  /*05a0*/  SEL R17, R17, RZ, !P0 ;  /* 0x000000ff11117207 */ /* 0x000fe20004000000 */
[----:B------:R-:W-:Y:S01]  /*05b0*/  FMUL R6, R6, 0.0001220703125 ;  /* 0x3900000006067820 */ /* 0x000fe20000400000 */
[----:B------:R-:W-:Y:S01]  /*05c0*/  SEL R9, R10, RZ, !P0 ;  /* 0x000000ff0a097207 */ /* 0x000fe20004000000 */
[----:B------:R-:W-:Y:S01]  /*05d0*/  FFMA R26, R7, R7, R26 ;  /* 0x00000007071a7223 */ /* 0x000fe2000000001a */
[----:B------:R-:W-:Y:S01]  /*05e0*/  FFMA R21, R4, R4, R21 ;  /* 0x0000000404157223 */ /* 0x000fe20000000015 */
[----:B------:R-:W-:Y:S01]  /*05f0*/  SEL R18, R18, RZ, !P0 ;  /* 0x000000ff12127207 */ /* 0x000fe20004000000 */
[----:B------:R-:W-:Y:S01]  /*0600*/  FMUL R17, R17, 0.0001220703125 ;  /* 0x3900000011117820 */ /* 0x000fe20000400000 */
[----:B-----5:R-:W-:Y:S01]  /*0610*/  SEL R7, R12, RZ, !P0 ;  /* 0x000000ff0c077207 */ /* 0x020fe20004000000 */
[----:B------:R-:W-:Y:S01]  /*0620*/  FMUL R16, R16, 0.0001220703125 ;  /* 0x3900000010107820 */ /* 0x000fe20000400000 */
[----:B------:R-:W-:Y:S01]  /*0630*/  SEL R4, R13, RZ, !P0 ;  /* 0x000000ff0d047207 */ /* 0x000fe20004000000 */
[----:B------:R-:W-:Y:S01]  /*0640*/  FFMA R6, R9, 0.0001220703125, -R6 ;  /* 0x3900000009067823 */ /* 0x000fe20000000806 */
[----:B------:R-:W-:Y:S01]  /*0650*/  SEL R11, R11, RZ, !P0 ;  /* 0x000000ff0b0b7207 */ /* 0x000fe20004000000 */
[----:B------:R-:W-:Y:S01]  /*0660*/  FMUL R8, R25, 0.0001220703125 ;  /* 0x3900000019087820 */ /* 0x000fe20000400000 */
[----:B------:R-:W-:Y:S01]  /*0670*/  SEL R19, R19, RZ, !P0 ;  /* 0x000000ff13137207 */ /* 0x000fe20004000000 */
[----:B------:R-:W-:Y:S01]  /*0680*/  FMUL R18, R18, 0.0001220703125 ;  /* 0x3900000012127820 */ /* 0x000fe20000400000 */
[----:B------:R-:W-:Y:S01]  /*0690*/  SEL R9, R14, RZ, !P0 ;  /* 0x000000ff0e097207 */ /* 0x000fe20004000000 */
[----:B------:R-:W-:Y:S01]  /*06a0*/  FFMA R4, R4, 0.0001220703125, -R17 ;  /* 0x3900000004047823 */ /* 0x000fe20000000811 */
[----:B------:R-:W-:Y:S01]  /*06b0*/  FFMA R7, R7, 0.0001220703125, -R16 ;  /* 0x3900000007077823 */ /* 0x000fe20000000810 */
[----:B------:R-:W-:Y:S01]  /*06c0*/  FFMA R3, R6, R6, R3 ;  /* 0x0000000606037223 */ /* 0x000fe20000000003 */
[----:B------:R-:W-:Y:S01]  /*06d0*/  SEL R6, R15, RZ, !P0 ;  /* 0x000000ff0f067207 */ /* 0x000fe20004000000 */
[----:B------:R-:W-:Y:S01]  /*06e0*/  FFMA R5, R11, 0.0001220703125, -R8 ;  /* 0x390000000b057823 */ /* 0x000fe20000000808 */
[----:B------:R-:W-:Y:S01]  /*06f0*/  FFMA R18, R9, 0.0001220703125, -R18 ;  /* 0x3900000009127823 */ /* 0x000fe20000000812 */
[----:B------:R-:W-:Y:S01]  /*0700*/  FMUL R19, R19, 0.0001220703125 ;  /* 0x3900000013137820 */ /* 0x000fe20000400000 */
[----:B------:R-:W-:Y:S01]  /*0710*/  FFMA R21, R4, R4, R21 ;  /* 0x0000000404157223 */ /* 0x000fe20000000015 */
[----:B------:R-:W-:Y:S01]  /*0720*/  FFMA R26, R7, R7, R26 ;  /* 0x00000007071a7223 */ /* 0x000fe2000000001a */
[----:B------:R-:W-:Y:S01]  /*0730*/  FFMA R20, R5, R5, R20 ;  /* 0x0000000505147223 */ /* 0x000fe20000000014 */
[----:B------:R-:W-:Y:S01]  /*0740*/  FFMA R19, R6, 0.0001220703125, -R19 ;  /* 0x3900000006137823 */ /* 0x000fe20000000813 */
[----:B------:R-:W-:Y:S01]  /*0750*/  FFMA R3, R18, R18, R3 ;  /* 0x0000001212037223 */ /* 0x000fe20000000003 */
[----:B------:R-:W-:-:S02]  /*0760*/  FADD R26, R21, R26 ;  /* 0x0000001a151a7221 */ /* 0x000fc40000000000 */
[----:B------:R-:W-:Y:S02]  /*0770*/  FFMA R20, R19, R19, R20 ;  /* 0x0000001313147223 */ /* 0x000fe40000000014 */
[----:B------:R-:W-:-:S04]  /*0780*/  FADD R3, R3, R26 ;  /* 0x0000001a03037221 */ /* 0x000fc80000000000 */
[----:B------:R-:W-:-:S05]  /*0790*/  FADD R3, R20, R3 ;  /* 0x0000000314037221 */ /* 0x000fca0000000000 */
[----:B------:R-:W-:-:S05]  /*07a0*/  FSEL R3, R3, RZ, !P0 ;  /* 0x000000ff03037208 */ /* 0x000fca0004000000 */
[----:B------:R-:W0:Y:S02]  /*07b0*/  SHFL.BFLY PT, R4, R3, 0x10, 0x1f ;  /* 0x0e001f0003047f89 */ /* 0x000e2400000e0000 */
[----:B0-----:R-:W-:-:S05]  /*07c0*/  FADD R4, R3, R4 ;  /* 0x0000000403047221 */ /* 0x001fca0000000000 */
[----:B------:R-:W0:Y:S02]  /*07d0*/  SHFL.BFLY PT, R5, R4, 0x8, 0x1f ;  /* 0x0d001f0004057f89 */ /* 0x000e2400000e0000 */
[----:B0-----:R-:W-:-:S05]  /*07e0*/  FADD R5, R4, R5 ;  /* 0x0000000504057221 */ /* 0x001fca0000000000 */
[----:B------:R-:W0:Y:S01]  /*07f0*/  SHFL.BFLY PT, R6, R5, 0x4, 0x1f ;  /* 0x0c801f0005067f89 */ /* 0x000e2200000e0000 */
[----:B------:R-:W1:Y:S01]  /*0800*/  S2R R9, SR_TID.X ;  /* 0x0000000000097919 */ /* 0x000e620000002100 */
[----:B0-----:R-:W-:-:S05]  /*0810*/  FADD R6, R5, R6 ;  /* 0x0000000605067221 */ /* 0x001fca0000000000 */
[----:B------:R-:W0:Y:S02]  /*0820*/  SHFL.BFLY PT, R7, R6, 0x2, 0x1f ;  /* 0x0c401f0006077f89 */ /* 0x000e2400000e0000 */
[----:B0-----:R-:W-:-:S05]  /*0830*/  FADD R7, R6, R7 ;  /* 0x0000000706077221 */ /* 0x001fca0000000000 */
[----:B------:R-:W0:Y:S01]  /*0840*/  SHFL.BFLY PT, R8, R7, 0x1, 0x1f ;  /* 0x0c201f0007087f89 */ /* 0x000e2200000e0000 */
[----:B-1----:R-:W-:Y:S02]  /*0850*/  LOP3.LUT P0, RZ, R9, 0x1f, RZ, 0xc0, !PT ;  /* 0x0000001f09ff7812 */ /* 0x002fe4000780c0ff */
[----:B------:R-:W-:-:S04]  /*0860*/  SHF.R.U32.HI R3, RZ, 0x3, R9 ;  /* 0x00000003ff037819 */ /* 0x000fc80000011609 */
[----:B------:R-:W-:Y:S01]  /*0870*/  LOP3.LUT R3, R3, 0x3c, RZ, 0xc0, !PT ;  /* 0x0000003c03037812 */ /* 0x000fe200078ec0ff */
[----:B0-----:R-:W-:-:S06]  /*0880*/  FADD R8, R7, R8 ;  /* 0x0000000807087221 */ /* 0x001fcc0000000000 */
[----:B------:R-:W-:Y:S01]  /*0890*/  @!P0 STS [R3+UR4], R8 ;  /* 0x0000000803008988 */ /* 0x000fe20008000804 */
[----:B------:R-:W-:Y:S01]  /*08a0*/  BAR.SYNC.DEFER_BLOCKING 0x0 ;  /* 0x0000000000007b1d */ /* 0x000fe20000010000 */
[C---:B------:R-:W-:Y:S02]  /*08b0*/  ISETP.GE.AND P1, PT, R9.reuse, 0x10, PT ;  /* 0x000000100900780c */ /* 0x040fe40003f26270 */
[----:B------:R-:W-:-:S11]  /*08c0*/  SHF.L.U32 R11, R9, 0x2, RZ ;  /* 0x00000002090b7819 */ /* 0x000fd600000006ff */
[----:B------:R-:W0:Y:S04]  /*08d0*/  @!P1 LDS R2, [R11+UR4] ;  /* 0x000000040b029984 */ /* 0x000e280008000800 */
[----:B0-----:R-:W0:Y:S02]  /*08e0*/  SHFL.BFLY PT, R5, R2, 0x8, 0x1f ;  /* 0x0d001f0002057f89 */ /* 0x001e2400000e0000 */
[----:B0-----:R-:W-:-:S05]  /*08f0*/  FADD R5, R2, R5 ;  /* 0x0000000502057221 */ /* 0x001fca0000000000 */
[----:B------:R-:W0:Y:S02]  /*0900*/  SHFL.BFLY PT, R4, R5, 0x4, 0x1f ;  /* 0x0c801f0005047f89 */ /* 0x000e2400000e0000 */
[----:B0-----:R-:W-:-:S05]  /*0910*/  FADD R4, R5, R4 ;  /* 0x0000000405047221 */ /* 0x001fca0000000000 */
[----:B------:R-:W0:Y:S01]  /*0920*/  SHFL.BFLY PT, R7, R4, 0x2, 0x1f ;  /* 0x0c401f0004077f89 */ /* 0x000e2200000e0000 */
[----:B------:R-:W-:Y:S01]  /*0930*/  LOP3.LUT P0, RZ, R9, 0xf, RZ, 0xc0, !PT ;  /* 0x0000000f09ff7812 */ /* 0x000fe2000780c0ff */
[----:B0-----:R-:W-:-:S05]  /*0940*/  FADD R7, R4, R7 ;  /* 0x0000000704077221 */ /* 0x001fca0000000000 */
[----:B------:R-:W0:Y:S01]  /*0950*/  SHFL.BFLY PT, R6, R7, 0x1, 0x1f ;  /* 0x0c201f0007067f89 */ /* 0x000e2200000e0000 */
[C---:B------:R-:W-:Y:S02]  /*0960*/  ISETP.LT.AND P0, PT, R9.reuse, 0x10, !P0 ;  /* 0x000000100900780c */ /* 0x040fe40004701270 */
[----:B------:R-:W-:-:S04]  /*0970*/  LOP3.LUT P1, RZ, R9, 0x1ff, RZ, 0xc0, !PT ;  /* 0x000001ff09ff7812 */ /* 0x000fc8000782c0ff */
[----:B------:R-:W-:Y:S01]  /*0980*/  ISETP.LT.AND P1, PT, R0, 0x20, !P1 ;  /* 0x000000200000780c */ /* 0x000fe20004f21270 */
[----:B0-----:R-:W-:-:S06]  /*0990*/  FADD R6, R7, R6 ;  /* 0x0000000607067221 */ /* 0x001fcc0000000000 */
[----:B------:R0:W-:Y:S01]  /*09a0*/  @P0 STS [R11+UR4], R6 ;  /* 0x000000060b000988 */ /* 0x0001e20008000804 */
[----:B------:R-:W-:Y:S06]  /*09b0*/  BAR.SYNC.DEFER_BLOCKING 0x0 ;  /* 0x0000000000007b1d */ /* 0x000fec0000010000 */
[----:B0-----:R-:W-:Y:S05]  /*09c0*/  @!P1 EXIT ;  /* 0x000000000000994d */ /* 0x001fea0003800000 */
[----:B------:R-:W0:Y:S01]  /*09d0*/  LDS R5, [UR4] ;  /* 0x00000004ff057984 */ /* 0x000e220008000800 */
[----:B------:R-:W1:Y:S02]  /*09e0*/  LDC.64 R2, c[0x0][0x220] ;  /* 0x00008800ff027b82 */ /* 0x000e640000000a00 */
[----:B-1----:R-:W-:-:S05]  /*09f0*/  IMAD.WIDE R2, R0, 0x4, R2 ;  /* 0x0000000400027825 */ /* 0x002fca00078e0202 */
[----:B0-----:R-:W-:Y:S01]  /*0a00*/  STG.E desc[UR6][R2.64], R5 ;  /* 0x0000000502007986 */ /* 0x001fe2000c101906 */
[----:B------:R-:W-:Y:S05]  /*0a10*/  EXIT ;  /* 0x000000000000794d */ /* 0x000fea0003800000 */
.L_x_0:
[----:B------:R-:W-:-:S00]  /*0a20*/  BRA `(.L_x_0) ;  /* 0xfffffffc00fc7947 */ /* 0x000fc0000383ffff */
[----:B------:R-:W-:-:S00]  /*0a30*/  NOP ;  /* 0x0000000000007918 */ /* 0x000fc00000000000 */
        /* <DEDUP_REMOVED lines=12> */
.L_x_1:


//--------------------- .nv.shared.triton_red_fused_div_mean_pow_sub_24 --------------------------
	.section	.nv.shared.triton_red_fused_div_mean_pow_sub_24,"aw",@nobits
	.sectionflags	@""
	.align	16
	.zero		1024


//--------------------- .nv.constant0.triton_red_fused_div_mean_pow_sub_24 --------------------------
	.section	.nv.constant0.triton_red_fused_div_mean_pow_sub_24,"a",@progbits
	.sectionflags	@""
	.align	4
.nv.constant0.triton_red_fused_div_mean_pow_sub_24:
	.zero		560
